//
// Generated by NVIDIA NVVM Compiler
//
// Compiler Build ID: CL-36424714
// Cuda compilation tools, release 13.0, V13.0.88
// Based on NVVM 20.0.0
//

.version 9.0
.target sm_100
.address_size 64

	// .globl	_Z23quantize_to_int4_packedPKfPhif

.visible .entry _Z23quantize_to_int4_packedPKfPhif(
	.param .u64 .ptr .align 1 _Z23quantize_to_int4_packedPKfPhif_param_0,
	.param .u64 .ptr .align 1 _Z23quantize_to_int4_packedPKfPhif_param_1,
	.param .u32 _Z23quantize_to_int4_packedPKfPhif_param_2,
	.param .f32 _Z23quantize_to_int4_packedPKfPhif_param_3
)
{
	.reg .pred 	%p<3>;
	.reg .b32 	%r<20>;
	.reg .b32 	%f<7>;
	.reg .b64 	%rd<9>;

	ld.param.u64 	%rd2, [_Z23quantize_to_int4_packedPKfPhif_param_0];
	ld.param.u64 	%rd3, [_Z23quantize_to_int4_packedPKfPhif_param_1];
	ld.param.u32 	%r6, [_Z23quantize_to_int4_packedPKfPhif_param_2];
	ld.param.f32 	%f2, [_Z23quantize_to_int4_packedPKfPhif_param_3];
	mov.u32 	%r7, %ctaid.x;
	mov.u32 	%r8, %ntid.x;
	mov.u32 	%r9, %tid.x;
	mad.lo.s32 	%r1, %r7, %r8, %r9;
	shl.b32 	%r2, %r1, 1;
	setp.ge.s32 	%p1, %r2, %r6;
	@%p1 bra 	$L__BB0_4;
	add.s32 	%r11, %r2, 1;
	cvta.to.global.u64 	%rd4, %rd2;
	rcp.rn.f32 	%f1, %f2;
	mul.wide.s32 	%rd5, %r2, 4;
	add.s64 	%rd1, %rd4, %rd5;
	ld.global.nc.f32 	%f3, [%rd1];
	mul.f32 	%f4, %f1, %f3;
	cvt.rni.s32.f32 	%r12, %f4;
	max.s32 	%r3, %r12, -8;
	setp.ge.s32 	%p2, %r11, %r6;
	mov.b32 	%r19, 0;
	@%p2 bra 	$L__BB0_3;
	ld.global.nc.f32 	%f5, [%rd1+4];
	mul.f32 	%f6, %f1, %f5;
	cvt.rni.s32.f32 	%r13, %f6;
	max.s32 	%r14, %r13, -8;
	min.s32 	%r15, %r14, 7;
	shl.b32 	%r19, %r15, 4;
$L__BB0_3:
	min.s32 	%r16, %r3, 7;
	and.b32  	%r17, %r16, 15;
	or.b32  	%r18, %r19, %r17;
	cvt.s64.s32 	%rd6, %r1;
	cvta.to.global.u64 	%rd7, %rd3;
	add.s64 	%rd8, %rd7, %rd6;
	st.global.u8 	[%rd8], %r18;
$L__BB0_4:
	ret;

}
	// .globl	_Z27dequantize_from_int4_packedPKhPfif
.visible .entry _Z27dequantize_from_int4_packedPKhPfif(
	.param .u64 .ptr .align 1 _Z27dequantize_from_int4_packedPKhPfif_param_0,
	.param .u64 .ptr .align 1 _Z27dequantize_from_int4_packedPKhPfif_param_1,
	.param .u32 _Z27dequantize_from_int4_packedPKhPfif_param_2,
	.param .f32 _Z27dequantize_from_int4_packedPKhPfif_param_3
)
{
	.reg .pred 	%p<5>;
	.reg .b16 	%rs<5>;
	.reg .b32 	%r<16>;
	.reg .b32 	%f<6>;
	.reg .b64 	%rd<9>;

	ld.param.u64 	%rd2, [_Z27dequantize_from_int4_packedPKhPfif_param_0];
	ld.param.u64 	%rd3, [_Z27dequantize_from_int4_packedPKhPfif_param_1];
	ld.param.u32 	%r3, [_Z27dequantize_from_int4_packedPKhPfif_param_2];
	ld.param.f32 	%f1, [_Z27dequantize_from_int4_packedPKhPfif_param_3];
	mov.u32 	%r4, %ctaid.x;
	mov.u32 	%r5, %ntid.x;
	mov.u32 	%r6, %tid.x;
	mad.lo.s32 	%r1, %r4, %r5, %r6;
	shl.b32 	%r2, %r1, 1;
	setp.ge.s32 	%p1, %r2, %r3;
	@%p1 bra 	$L__BB1_3;
	add.s32 	%r7, %r2, 1;
	cvta.to.global.u64 	%rd4, %rd3;
	cvta.to.global.u64 	%rd5, %rd2;
	cvt.s64.s32 	%rd6, %r1;
	add.s64 	%rd7, %rd5, %rd6;
	ld.global.nc.u8 	%rs2, [%rd7];
	cvt.u16.u8 	%rs1, %rs2;
	and.b16  	%rs3, %rs1, 15;
	cvt.u32.u16 	%r8, %rs3;
	and.b32  	%r9, %r8, 8;
	setp.eq.s32 	%p2, %r9, 0;
	or.b32  	%r10, %r8, -16;
	selp.b32 	%r11, %r8, %r10, %p2;
	cvt.rn.f32.s32 	%f2, %r11;
	mul.f32 	%f3, %f1, %f2;
	mul.wide.s32 	%rd8, %r2, 4;
	add.s64 	%rd1, %rd4, %rd8;
	st.global.f32 	[%rd1], %f3;
	setp.ge.s32 	%p3, %r7, %r3;
	@%p3 bra 	$L__BB1_3;
	shr.u16 	%rs4, %rs1, 4;
	cvt.u32.u16 	%r12, %rs4;
	and.b32  	%r13, %r12, 8;
	setp.eq.s32 	%p4, %r13, 0;
	or.b32  	%r14, %r12, -16;
	selp.b32 	%r15, %r12, %r14, %p4;
	cvt.rn.f32.s32 	%f4, %r15;
	mul.f32 	%f5, %f1, %f4;
	st.global.f32 	[%rd1+4], %f5;
$L__BB1_3:
	ret;

}


// ===== COMPILED SASS (sm_100) =====

	.target	sm_100

	.elftype	@"ET_EXEC"


//--------------------- .note.nv.tkinfo           --------------------------
	.section	.note.nv.tkinfo,"",@"SHT_NOTE"
	.sectionflags	@"SHF_NOTE_NV_TKINFO"
	.tkinfo
        /*0018*/ 	.word	0x00000002
        /*0030*/ 	.string	""
        /*0030*/ 	.string	"ptxas"
        /*0030*/ 	.string	"Cuda compilation tools, release 13.0, V13.0.88"
        /*0030*/ 	.string	"Build cuda_13.0.r13.0/compiler.36424714_0"
        /*0030*/ 	.string	"-arch sm_100 -m 64 "



//--------------------- .note.nv.cuinfo           --------------------------
	.section	.note.nv.cuinfo,"",@"SHT_NOTE"
	.sectionflags	@"SHF_NOTE_NV_CUINFO"
        /*0018*/ 	.short	0x0002
        /*001a*/ 	.short	0x0064
        /*001c*/ 	.short	0x0082
	.zero		2


//--------------------- .nv.info                  --------------------------
	.section	.nv.info,"",@"SHT_CUDA_INFO"
	.align	4


	//----- nvinfo : EIATTR_REGCOUNT
	.align		4
        /*0000*/ 	.byte	0x04, 0x2f
        /*0002*/ 	.short	(.L_1 - .L_0)
	.align		4
.L_0:
        /*0004*/ 	.word	index@(_Z23quantize_to_int4_packedPKfPhif)
        /*0008*/ 	.word	0x00000010


	//----- nvinfo : EIATTR_FRAME_SIZE
	.align		4
.L_1:
        /*000c*/ 	.byte	0x04, 0x11
        /*000e*/ 	.short	(.L_3 - .L_2)
	.align		4
.L_2:
        /*0010*/ 	.word	index@($__internal_0_$__cuda_sm20_rcp_rn_f32_slowpath)
        /*0014*/ 	.word	0x00000000


	//----- nvinfo : EIATTR_FRAME_SIZE
	.align		4
.L_3:
        /*0018*/ 	.byte	0x04, 0x11
        /*001a*/ 	.short	(.L_5 - .L_4)
	.align		4
.L_4:
        /*001c*/ 	.word	index@(_Z23quantize_to_int4_packedPKfPhif)
        /*0020*/ 	.word	0x00000000


	//----- nvinfo : EIATTR_REGCOUNT
	.align		4
.L_5:
        /*0024*/ 	.byte	0x04, 0x2f
        /*0026*/ 	.short	(.L_7 - .L_6)
	.align		4
.L_6:
        /*0028*/ 	.word	index@(_Z27dequantize_from_int4_packedPKhPfif)
        /*002c*/ 	.word	0x0000000a


	//----- nvinfo : EIATTR_FRAME_SIZE
	.align		4
.L_7:
        /*0030*/ 	.byte	0x04, 0x11
        /*0032*/ 	.short	(.L_9 - .L_8)
	.align		4
.L_8:
        /*0034*/ 	.word	index@(_Z27dequantize_from_int4_packedPKhPfif)
        /*0038*/ 	.word	0x00000000


	//----- nvinfo : EIATTR_MIN_STACK_SIZE
	.align		4
.L_9:
        /*003c*/ 	.byte	0x04, 0x12
        /*003e*/ 	.short	(.L_11 - .L_10)
	.align		4
.L_10:
        /*0040*/ 	.word	index@(_Z27dequantize_from_int4_packedPKhPfif)
        /*0044*/ 	.word	0x00000000


	//----- nvinfo : EIATTR_MIN_STACK_SIZE
	.align		4
.L_11:
        /*0048*/ 	.byte	0x04, 0x12
        /*004a*/ 	.short	(.L_13 - .L_12)
	.align		4
.L_12:
        /*004c*/ 	.word	index@(_Z23quantize_to_int4_packedPKfPhif)
        /*0050*/ 	.word	0x00000000
.L_13:


//--------------------- .nv.compat                --------------------------
	.section	.nv.compat,"",@"SHT_CUDA_COMPAT_INFO"
	.align	4
        /*0000*/ 	.byte	0x02, 0x09, 0x00, 0x00, 0x02, 0x02, 0x01, 0x00, 0x02, 0x05, 0x05, 0x00, 0x03, 0x07, 0x01, 0x01
        /*0010*/ 	.byte	0x02, 0x03, 0x00, 0x00, 0x02, 0x06, 0x01, 0x00, 0x04, 0x0b, 0x08, 0x00, 0x09, 0x00, 0x00, 0x00
        /*0020*/ 	.byte	0x00, 0x00, 0x00, 0x00


//--------------------- .nv.info._Z27dequantize_from_int4_packedPKhPfif --------------------------
	.section	.nv.info._Z27dequantize_from_int4_packedPKhPfif,"",@"SHT_CUDA_INFO"
	.sectionflags	@""
	.align	4


	//----- nvinfo : EIATTR_CUDA_API_VERSION
	.align		4
        /*0000*/ 	.byte	0x04, 0x37
        /*0002*/ 	.short	(.L_15 - .L_14)
.L_14:
        /*0004*/ 	.word	0x00000082


	//----- nvinfo : EIATTR_KPARAM_INFO
	.align		4
.L_15:
        /*0008*/ 	.byte	0x04, 0x17
        /*000a*/ 	.short	(.L_17 - .L_16)
.L_16:
        /*000c*/ 	.word	0x00000000
        /*0010*/ 	.short	0x0003
        /*0012*/ 	.short	0x0014
        /*0014*/ 	.byte	0x00, 0xf0, 0x11, 0x00


	//----- nvinfo : EIATTR_KPARAM_INFO
	.align		4
.L_17:
        /*0018*/ 	.byte	0x04, 0x17
        /*001a*/ 	.short	(.L_19 - .L_18)
.L_18:
        /*001c*/ 	.word	0x00000000
        /*0020*/ 	.short	0x0002
        /*0022*/ 	.short	0x0010
        /*0024*/ 	.byte	0x00, 0xf0, 0x11, 0x00


	//----- nvinfo : EIATTR_KPARAM_INFO
	.align		4
.L_19:
        /*0028*/ 	.byte	0x04, 0x17
        /*002a*/ 	.short	(.L_21 - .L_20)
.L_20:
        /*002c*/ 	.word	0x00000000
        /*0030*/ 	.short	0x0001
        /*0032*/ 	.short	0x0008
        /*0034*/ 	.byte	0x00, 0xf5, 0x21, 0x00


	//----- nvinfo : EIATTR_KPARAM_INFO
	.align		4
.L_21:
        /*0038*/ 	.byte	0x04, 0x17
        /*003a*/ 	.short	(.L_23 - .L_22)
.L_22:
        /*003c*/ 	.word	0x00000000
        /*0040*/ 	.short	0x0000
        /*0042*/ 	.short	0x0000
        /*0044*/ 	.byte	0x00, 0xf5, 0x21, 0x00


	//----- nvinfo : EIATTR_SPARSE_MMA_MASK
	.align		4
.L_23:
        /*0048*/ 	.byte	0x03, 0x50
        /*004a*/ 	.short	0x0000


	//----- nvinfo : EIATTR_MAXREG_COUNT
	.align		4
        /*004c*/ 	.byte	0x03, 0x1b
        /*004e*/ 	.short	0x00ff


	//----- nvinfo : EIATTR_MERCURY_ISA_VERSION
	.align		4
        /*0050*/ 	.byte	0x03, 0x5f
        /*0052*/ 	.short	0x0101


	//----- nvinfo : EIATTR_VRC_CTA_INIT_COUNT
	.align		4
        /*0054*/ 	.byte	0x02, 0x4a
	.zero		1
	.zero		1


	//----- nvinfo : EIATTR_EXIT_INSTR_OFFSETS
	.align		4
        /*0058*/ 	.byte	0x04, 0x1c
        /*005a*/ 	.short	(.L_25 - .L_24)


	//   ....[0]....
.L_24:
        /*005c*/ 	.word	0x00000080


	//   ....[1]....
        /*0060*/ 	.word	0x00000190


	//   ....[2]....
        /*0064*/ 	.word	0x00000200


	//----- nvinfo : EIATTR_CBANK_PARAM_SIZE
	.align		4
.L_25:
        /*0068*/ 	.byte	0x03, 0x19
        /*006a*/ 	.short	0x0018


	//----- nvinfo : EIATTR_PARAM_CBANK
	.align		4
        /*006c*/ 	.byte	0x04, 0x0a
        /*006e*/ 	.short	(.L_27 - .L_26)
	.align		4
.L_26:
        /*0070*/ 	.word	index@(.nv.constant0._Z27dequantize_from_int4_packedPKhPfif)
        /*0074*/ 	.short	0x0380
        /*0076*/ 	.short	0x0018


	//----- nvinfo : EIATTR_SW_WAR
	.align		4
.L_27:
        /*0078*/ 	.byte	0x04, 0x36
        /*007a*/ 	.short	(.L_29 - .L_28)
.L_28:
        /*007c*/ 	.word	0x00000008
.L_29:


//--------------------- .nv.info._Z23quantize_to_int4_packedPKfPhif --------------------------
	.section	.nv.info._Z23quantize_to_int4_packedPKfPhif,"",@"SHT_CUDA_INFO"
	.sectionflags	@""
	.align	4


	//----- nvinfo : EIATTR_CUDA_API_VERSION
	.align		4
        /*0000*/ 	.byte	0x04, 0x37
        /*0002*/ 	.short	(.L_31 - .L_30)
.L_30:
        /*0004*/ 	.word	0x00000082


	//----- nvinfo : EIATTR_KPARAM_INFO
	.align		4
.L_31:
        /*0008*/ 	.byte	0x04, 0x17
        /*000a*/ 	.short	(.L_33 - .L_32)
.L_32:
        /*000c*/ 	.word	0x00000000
        /*0010*/ 	.short	0x0003
        /*0012*/ 	.short	0x0014
        /*0014*/ 	.byte	0x00, 0xf0, 0x11, 0x00


	//----- nvinfo : EIATTR_KPARAM_INFO
	.align		4
.L_33:
        /*0018*/ 	.byte	0x04, 0x17
        /*001a*/ 	.short	(.L_35 - .L_34)
.L_34:
        /*001c*/ 	.word	0x00000000
        /*0020*/ 	.short	0x0002
        /*0022*/ 	.short	0x0010
        /*0024*/ 	.byte	0x00, 0xf0, 0x11, 0x00


	//----- nvinfo : EIATTR_KPARAM_INFO
	.align		4
.L_35:
        /*0028*/ 	.byte	0x04, 0x17
        /*002a*/ 	.short	(.L_37 - .L_36)
.L_36:
        /*002c*/ 	.word	0x00000000
        /*0030*/ 	.short	0x0001
        /*0032*/ 	.short	0x0008
        /*0034*/ 	.byte	0x00, 0xf5, 0x21, 0x00


	//----- nvinfo : EIATTR_KPARAM_INFO
	.align		4
.L_37:
        /*0038*/ 	.byte	0x04, 0x17
        /*003a*/ 	.short	(.L_39 - .L_38)
.L_38:
        /*003c*/ 	.word	0x00000000
        /*0040*/ 	.short	0x0000
        /*0042*/ 	.short	0x0000
        /*0044*/ 	.byte	0x00, 0xf5, 0x21, 0x00


	//----- nvinfo : EIATTR_SPARSE_MMA_MASK
	.align		4
.L_39:
        /*0048*/ 	.byte	0x03, 0x50
        /*004a*/ 	.short	0x0000


	//----- nvinfo : EIATTR_MAXREG_COUNT
	.align		4
        /*004c*/ 	.byte	0x03, 0x1b
        /*004e*/ 	.short	0x00ff


	//----- nvinfo : EIATTR_MERCURY_ISA_VERSION
	.align		4
        /*0050*/ 	.byte	0x03, 0x5f
        /*0052*/ 	.short	0x0101


	//----- nvinfo : EIATTR_VRC_CTA_INIT_COUNT
	.align		4
        /*0054*/ 	.byte	0x02, 0x4a
	.zero		1
	.zero		1


	//----- nvinfo : EIATTR_EXIT_INSTR_OFFSETS
	.align		4
        /*0058*/ 	.byte	0x04, 0x1c
        /*005a*/ 	.short	(.L_41 - .L_40)


	//   ....[0]....
.L_40:
        /*005c*/ 	.word	0x00000080


	//   ....[1]....
        /*0060*/ 	.word	0x000002c0


	//----- nvinfo : EIATTR_CRS_STACK_SIZE
	.align		4
.L_41:
        /*0064*/ 	.byte	0x04, 0x1e
        /*0066*/ 	.short	(.L_43 - .L_42)
.L_42:
        /*0068*/ 	.word	0x00000000


	//----- nvinfo : EIATTR_CBANK_PARAM_SIZE
	.align		4
.L_43:
        /*006c*/ 	.byte	0x03, 0x19
        /*006e*/ 	.short	0x0018


	//----- nvinfo : EIATTR_PARAM_CBANK
	.align		4
        /*0070*/ 	.byte	0x04, 0x0a
        /*0072*/ 	.short	(.L_45 - .L_44)
	.align		4
.L_44:
        /*0074*/ 	.word	index@(.nv.constant0._Z23quantize_to_int4_packedPKfPhif)
        /*0078*/ 	.short	0x0380
        /*007a*/ 	.short	0x0018


	//----- nvinfo : EIATTR_SW_WAR
	.align		4
.L_45:
        /*007c*/ 	.byte	0x04, 0x36
        /*007e*/ 	.short	(.L_47 - .L_46)
.L_46:
        /*0080*/ 	.word	0x00000008
.L_47:


//--------------------- .nv.callgraph             --------------------------
	.section	.nv.callgraph,"",@"SHT_CUDA_CALLGRAPH"
	.align	4
	.sectionentsize	8
	.align		4
        /*0000*/ 	.word	0x00000000
	.align		4
        /*0004*/ 	.word	0xffffffff
	.align		4
        /*0008*/ 	.word	0x00000000
	.align		4
        /*000c*/ 	.word	0xfffffffe
	.align		4
        /*0010*/ 	.word	0x00000000
	.align		4
        /*0014*/ 	.word	0xfffffffd
	.align		4
        /*0018*/ 	.word	0x00000000
	.align		4
        /*001c*/ 	.word	0xfffffffc


//--------------------- .text._Z27dequantize_from_int4_packedPKhPfif --------------------------
	.section	.text._Z27dequantize_from_int4_packedPKhPfif,"ax",@progbits
	.align	128
        .global         _Z27dequantize_from_int4_packedPKhPfif
        .type           _Z27dequantize_from_int4_packedPKhPfif,@function
        .size           _Z27dequantize_from_int4_packedPKhPfif,(.L_x_8 - _Z27dequantize_from_int4_packedPKhPfif)
        .other          _Z27dequantize_from_int4_packedPKhPfif,@"STO_CUDA_ENTRY STV_DEFAULT"
_Z27dequantize_from_int4_packedPKhPfif:
.text._Z27dequantize_from_int4_packedPKhPfif:
[----:B------:R-:W-:Y:S01]  /*0000*/  LDC R1, c[0x0][0x37c] ;  /* 0x0000df00ff017b82 */ /* 0x000fe20000000800 */
[----:B------:R-:W0:Y:S07]  /*0010*/  S2R R3, SR_TID.X ;  /* 0x0000000000037919 */ /* 0x000e2e0000002100 */
[----:B------:R-:W0:Y:S01]  /*0020*/  S2UR UR4, SR_CTAID.X ;  /* 0x00000000000479c3 */ /* 0x000e220000002500 */
[----:B------:R-:W1:Y:S07]  /*0030*/  LDCU UR6, c[0x0][0x390] ;  /* 0x00007200ff0677ac */ /* 0x000e6e0008000800 */
[----:B------:R-:W0:Y:S02]  /*0040*/  LDC R0, c[0x0][0x360] ;  /* 0x0000d800ff007b82 */ /* 0x000e240000000800 */
[----:B0-----:R-:W-:-:S04]  /*0050*/  IMAD R0, R0, UR4, R3 ;  /* 0x0000000400007c24 */ /* 0x001fc8000f8e0203 */
[----:B------:R-:W-:-:S05]  /*0060*/  IMAD.SHL.U32 R7, R0, 0x2, RZ ;  /* 0x0000000200077824 */ /* 0x000fca00078e00ff */
[----:B-1----:R-:W-:-:S13]  /*0070*/  ISETP.GE.AND P0, PT, R7, UR6, PT ;  /* 0x0000000607007c0c */ /* 0x002fda000bf06270 */
[----:B------:R-:W-:Y:S05]  /*0080*/  @P0 EXIT ;  /* 0x000000000000094d */ /* 0x000fea0003800000 */
[----:B------:R-:W0:Y:S01]  /*0090*/  LDCU.64 UR8, c[0x0][0x380] ;  /* 0x00007000ff0877ac */ /* 0x000e220008000a00 */
[----:B------:R-:W1:Y:S01]  /*00a0*/  LDC.64 R2, c[0x0][0x388] ;  /* 0x0000e200ff027b82 */ /* 0x000e620000000a00 */
[----:B------:R-:W2:Y:S01]  /*00b0*/  LDCU.64 UR4, c[0x0][0x358] ;  /* 0x00006b00ff0477ac */ /* 0x000ea20008000a00 */
[----:B------:R-:W3:Y:S01]  /*00c0*/  LDCU UR7, c[0x0][0x394] ;  /* 0x00007280ff0777ac */ /* 0x000ee20008000800 */
[----:B0-----:R-:W-:-:S04]  /*00d0*/  IADD3 R4, P0, PT, R0, UR8, RZ ;  /* 0x0000000800047c10 */ /* 0x001fc8000ff1e0ff */
[----:B------:R-:W-:-:S05]  /*00e0*/  LEA.HI.X.SX32 R5, R0, UR9, 0x1, P0 ;  /* 0x0000000900057c11 */ /* 0x000fca00080f0eff */
[----:B--2---:R-:W2:Y:S01]  /*00f0*/  LDG.E.U8.CONSTANT R4, desc[UR4][R4.64] ;  /* 0x0000000404047981 */ /* 0x004ea2000c1e9100 */
[C---:B------:R-:W-:Y:S02]  /*0100*/  VIADD R0, R7.reuse, 0x1 ;  /* 0x0000000107007836 */ /* 0x040fe40000000000 */
[----:B-1----:R-:W-:Y:S01]  /*0110*/  IMAD.WIDE R2, R7, 0x4, R2 ;  /* 0x0000000407027825 */ /* 0x002fe200078e0202 */
[----:B--2---:R-:W-:-:S04]  /*0120*/  LOP3.LUT R6, R4, 0xf, RZ, 0xc0, !PT ;  /* 0x0000000f04067812 */ /* 0x004fc800078ec0ff */
[----:B------:R-:W-:-:S13]  /*0130*/  LOP3.LUT P0, RZ, R6, 0x8, RZ, 0xc0, !PT ;  /* 0x0000000806ff7812 */ /* 0x000fda000780c0ff */
[----:B------:R-:W-:Y:S02]  /*0140*/  @P0 LOP3.LUT R6, R6, 0xfffffff0, RZ, 0xfc, !PT ;  /* 0xfffffff006060812 */ /* 0x000fe400078efcff */
[----:B------:R-:W-:Y:S02]  /*0150*/  ISETP.GE.AND P0, PT, R0, UR6, PT ;  /* 0x0000000600007c0c */ /* 0x000fe4000bf06270 */
[----:B------:R-:W-:-:S05]  /*0160*/  I2FP.F32.S32 R6, R6 ;  /* 0x0000000600067245 */ /* 0x000fca0000201400 */
[----:B---3--:R-:W-:-:S05]  /*0170*/  FMUL R7, R6, UR7 ;  /* 0x0000000706077c20 */ /* 0x008fca0008400000 */
[----:B------:R0:W-:Y:S01]  /*0180*/  STG.E desc[UR4][R2.64], R7 ;  /* 0x0000000702007986 */ /* 0x0001e2000c101904 */
[----:B------:R-:W-:Y:S05]  /*0190*/  @P0 EXIT ;  /* 0x000000000000094d */ /* 0x000fea0003800000 */
[----:B------:R-:W-:-:S04]  /*01a0*/  SHF.R.U32.HI R4, RZ, 0x4, R4 ;  /* 0x00000004ff047819 */ /* 0x000fc80000011604 */
[----:B------:R-:W-:-:S13]  /*01b0*/  LOP3.LUT P0, RZ, R4, 0x8, RZ, 0xc0, !PT ;  /* 0x0000000804ff7812 */ /* 0x000fda000780c0ff */
[----:B------:R-:W-:-:S05]  /*01c0*/  @P0 VIADD R4, R4, 0xfffffff0 ;  /* 0xfffffff004040836 */ /* 0x000fca0000000000 */
[----:B------:R-:W-:-:S05]  /*01d0*/  I2FP.F32.S32 R4, R4 ;  /* 0x0000000400047245 */ /* 0x000fca0000201400 */
[----:B------:R-:W-:-:S05]  /*01e0*/  FMUL R5, R4, UR7 ;  /* 0x0000000704057c20 */ /* 0x000fca0008400000 */
[----:B------:R-:W-:Y:S01]  /*01f0*/  STG.E desc[UR4][R2.64+0x4], R5 ;  /* 0x0000040502007986 */ /* 0x000fe2000c101904 */
[----:B------:R-:W-:Y:S05]  /*0200*/  EXIT ;  /* 0x000000000000794d */ /* 0x000fea0003800000 */
.L_x_0:
[----:B------:R-:W-:-:S00]  /*0210*/  BRA `(.L_x_0) ;  /* 0xfffffffc00fc7947 */ /* 0x000fc0000383ffff */
[----:B------:R-:W-:-:S00]  /*0220*/  NOP ;  /* 0x0000000000007918 */ /* 0x000fc00000000000 */
        /* <DEDUP_REMOVED lines=13> */
.L_x_8:


//--------------------- .text._Z23quantize_to_int4_packedPKfPhif --------------------------
	.section	.text._Z23quantize_to_int4_packedPKfPhif,"ax",@progbits
	.align	128
        .global         _Z23quantize_to_int4_packedPKfPhif
        .type           _Z23quantize_to_int4_packedPKfPhif,@function
        .size           _Z23quantize_to_int4_packedPKfPhif,(.L_x_7 - _Z23quantize_to_int4_packedPKfPhif)
        .other          _Z23quantize_to_int4_packedPKfPhif,@"STO_CUDA_ENTRY STV_DEFAULT"
_Z23quantize_to_int4_packedPKfPhif:
.text._Z23quantize_to_int4_packedPKfPhif:
        /* <DEDUP_REMOVED lines=9> */
[----:B------:R-:W0:Y:S01]  /*0090*/  LDC R7, c[0x0][0x394] ;  /* 0x0000e500ff077b82 */ /* 0x000e220000000800 */
[----:B------:R-:W1:Y:S01]  /*00a0*/  LDCU.64 UR4, c[0x0][0x358] ;  /* 0x00006b00ff0477ac */ /* 0x000e620008000a00 */
[----:B------:R-:W-:Y:S02]  /*00b0*/  VIADD R11, R3, 0x1 ;  /* 0x00000001030b7836 */ /* 0x000fe40000000000 */
[----:B0-----:R-:W-:-:S05]  /*00c0*/  VIADD R0, R7, 0x1800000 ;  /* 0x0180000007007836 */ /* 0x001fca0000000000 */
[----:B------:R-:W-:-:S04]  /*00d0*/  LOP3.LUT R0, R0, 0x7f800000, RZ, 0xc0, !PT ;  /* 0x7f80000000007812 */ /* 0x000fc800078ec0ff */
[----:B------:R-:W-:-:S13]  /*00e0*/  ISETP.GT.U32.AND P0, PT, R0, 0x1ffffff, PT ;  /* 0x01ffffff0000780c */ /* 0x000fda0003f04070 */
[----:B-1----:R-:W-:Y:S05]  /*00f0*/  @P0 BRA `(.L_x_1) ;  /* 0x00000000000c0947 */ /* 0x002fea0003800000 */
[----:B------:R-:W-:-:S07]  /*0100*/  MOV R4, 0x120 ;  /* 0x0000012000047802 */ /* 0x000fce0000000f00 */
[----:B------:R-:W-:Y:S05]  /*0110*/  CALL.REL.NOINC `($__internal_0_$__cuda_sm20_rcp_rn_f32_slowpath) ;  /* 0x00000000006c7944 */ /* 0x000fea0003c00000 */
[----:B------:R-:W-:Y:S05]  /*0120*/  BRA `(.L_x_2) ;  /* 0x0000000000107947 */ /* 0x000fea0003800000 */
.L_x_1:
[----:B------:R-:W0:Y:S02]  /*0130*/  MUFU.RCP R0, R7 ;  /* 0x0000000700007308 */ /* 0x000e240000001000 */
[----:B0-----:R-:W-:-:S04]  /*0140*/  FFMA R4, R0, R7, -1 ;  /* 0xbf80000000047423 */ /* 0x001fc80000000007 */
[----:B------:R-:W-:-:S04]  /*0150*/  FADD.FTZ R5, -R4, -RZ ;  /* 0x800000ff04057221 */ /* 0x000fc80000010100 */
[----:B------:R-:W-:-:S07]  /*0160*/  FFMA R0, R0, R5, R0 ;  /* 0x0000000500007223 */ /* 0x000fce0000000000 */
.L_x_2:
[----:B------:R-:W0:Y:S01]  /*0170*/  LDCU UR6, c[0x0][0x390] ;  /* 0x00007200ff0677ac */ /* 0x000e220008000800 */
[----:B------:R-:W1:Y:S01]  /*0180*/  LDC.64 R4, c[0x0][0x380] ;  /* 0x0000e000ff047b82 */ /* 0x000e620000000a00 */
[----:B0-----:R-:W-:Y:S01]  /*0190*/  ISETP.GE.AND P0, PT, R11, UR6, PT ;  /* 0x000000060b007c0c */ /* 0x001fe2000bf06270 */
[----:B------:R-:W0:Y:S01]  /*01a0*/  LDCU.64 UR6, c[0x0][0x388] ;  /* 0x00007100ff0677ac */ /* 0x000e220008000a00 */
[----:B-1----:R-:W-:-:S05]  /*01b0*/  IMAD.WIDE R4, R3, 0x4, R4 ;  /* 0x0000000403047825 */ /* 0x002fca00078e0204 */
[----:B------:R-:W2:Y:S06]  /*01c0*/  LDG.E.CONSTANT R3, desc[UR4][R4.64] ;  /* 0x0000000404037981 */ /* 0x000eac000c1e9900 */
[----:B------:R-:W3:Y:S02]  /*01d0*/  @!P0 LDG.E.CONSTANT R7, desc[UR4][R4.64+0x4] ;  /* 0x0000040404078981 */ /* 0x000ee4000c1e9900 */
[-C--:B---3--:R-:W-:Y:S01]  /*01e0*/  @!P0 FMUL R8, R7, R0.reuse ;  /* 0x0000000007088220 */ /* 0x088fe20000400000 */
[----:B--2---:R-:W-:-:S05]  /*01f0*/  FMUL R3, R3, R0 ;  /* 0x0000000003037220 */ /* 0x004fca0000400000 */
[----:B------:R-:W1:Y:S08]  /*0200*/  @!P0 F2I.NTZ R8, R8 ;  /* 0x0000000800088305 */ /* 0x000e700000203100 */
[----:B------:R-:W2:Y:S01]  /*0210*/  F2I.NTZ R3, R3 ;  /* 0x0000000300037305 */ /* 0x000ea20000203100 */
[----:B-1----:R-:W-:-:S04]  /*0220*/  @!P0 VIMNMX R6, PT, PT, R8, -0x8, !PT ;  /* 0xfffffff808068848 */ /* 0x002fc80007fe0100 */
[----:B------:R-:W-:Y:S01]  /*0230*/  @!P0 VIMNMX R7, PT, PT, R6, 0x7, PT ;  /* 0x0000000706078848 */ /* 0x000fe20003fe0100 */
[----:B------:R-:W-:Y:S01]  /*0240*/  IMAD.MOV.U32 R0, RZ, RZ, RZ ;  /* 0x000000ffff007224 */ /* 0x000fe200078e00ff */
[----:B--2---:R-:W-:-:S03]  /*0250*/  VIMNMX R9, PT, PT, R3, -0x8, !PT ;  /* 0xfffffff803097848 */ /* 0x004fc60007fe0100 */
[----:B------:R-:W-:Y:S01]  /*0260*/  @!P0 IMAD.SHL.U32 R0, R7, 0x10, RZ ;  /* 0x0000001007008824 */ /* 0x000fe200078e00ff */
[C---:B0-----:R-:W-:Y:S02]  /*0270*/  IADD3 R6, P1, PT, R2.reuse, UR6, RZ ;  /* 0x0000000602067c10 */ /* 0x041fe4000ff3e0ff */
[----:B------:R-:W-:Y:S02]  /*0280*/  VIMNMX R5, PT, PT, R9, 0x7, PT ;  /* 0x0000000709057848 */ /* 0x000fe40003fe0100 */
[----:B------:R-:W-:Y:S02]  /*0290*/  LEA.HI.X.SX32 R7, R2, UR7, 0x1, P1 ;  /* 0x0000000702077c11 */ /* 0x000fe400088f0eff */
[----:B------:R-:W-:-:S05]  /*02a0*/  LOP3.LUT R5, R0, 0xf, R5, 0xf8, !PT ;  /* 0x0000000f00057812 */ /* 0x000fca00078ef805 */
[----:B------:R-:W-:Y:S01]  /*02b0*/  STG.E.U8 desc[UR4][R6.64], R5 ;  /* 0x0000000506007986 */ /* 0x000fe2000c101104 */
[----:B------:R-:W-:Y:S05]  /*02c0*/  EXIT ;  /* 0x000000000000794d */ /* 0x000fea0003800000 */
        .weak           $__internal_0_$__cuda_sm20_rcp_rn_f32_slowpath
        .type           $__internal_0_$__cuda_sm20_rcp_rn_f32_slowpath,@function
        .size           $__internal_0_$__cuda_sm20_rcp_rn_f32_slowpath,(.L_x_7 - $__internal_0_$__cuda_sm20_rcp_rn_f32_slowpath)
$__internal_0_$__cuda_sm20_rcp_rn_f32_slowpath:
[----:B------:R-:W0:Y:S02]  /*02d0*/  LDC R0, c[0x0][0x394] ;  /* 0x0000e500ff007b82 */ /* 0x000e240000000800 */
[----:B0-----:R-:W-:-:S05]  /*02e0*/  IMAD.SHL.U32 R6, R0, 0x2, RZ ;  /* 0x0000000200067824 */ /* 0x001fca00078e00ff */
[----:B------:R-:W-:-:S04]  /*02f0*/  SHF.R.U32.HI R5, RZ, 0x18, R6 ;  /* 0x00000018ff057819 */ /* 0x000fc80000011606 */
[----:B------:R-:W-:-:S13]  /*0300*/  ISETP.NE.U32.AND P0, PT, R5, RZ, PT ;  /* 0x000000ff0500720c */ /* 0x000fda0003f05070 */
[----:B------:R-:W-:Y:S05]  /*0310*/  @P0 BRA `(.L_x_3) ;  /* 0x0000000000280947 */ /* 0x000fea0003800000 */
[----:B------:R-:W-:-:S13]  /*0320*/  ISETP.NE.AND P0, PT, R6, RZ, PT ;  /* 0x000000ff0600720c */ /* 0x000fda0003f05270 */
[----:B------:R2:W3:Y:S01]  /*0330*/  @!P0 MUFU.RCP R5, R0 ;  /* 0x0000000000058308 */ /* 0x0004e20000001000 */
[----:B------:R-:W-:Y:S05]  /*0340*/  @!P0 BRA `(.L_x_4) ;  /* 0x0000000000a48947 */ /* 0x000fea0003800000 */
[----:B------:R-:W-:-:S04]  /*0350*/  FFMA R6, R0, 1.84467440737095516160e+19, RZ ;  /* 0x5f80000000067823 */ /* 0x000fc800000000ff */
[----:B---3--:R-:W2:Y:S02]  /*0360*/  MUFU.RCP R5, R6 ;  /* 0x0000000600057308 */ /* 0x008ea40000001000 */
[----:B--2---:R-:W-:-:S04]  /*0370*/  FFMA R0, R6, R5, -1 ;  /* 0xbf80000006007423 */ /* 0x004fc80000000005 */
[----:B------:R-:W-:-:S04]  /*0380*/  FADD.FTZ R0, -R0, -RZ ;  /* 0x800000ff00007221 */ /* 0x000fc80000010100 */
[----:B------:R-:W-:-:S04]  /*0390*/  FFMA R0, R5, R0, R5 ;  /* 0x0000000005007223 */ /* 0x000fc80000000005 */
[----:B------:R-:W-:Y:S01]  /*03a0*/  FFMA R5, R0, 1.84467440737095516160e+19, RZ ;  /* 0x5f80000000057823 */ /* 0x000fe200000000ff */
[----:B------:R-:W-:Y:S06]  /*03b0*/  BRA `(.L_x_4) ;  /* 0x0000000000887947 */ /* 0x000fec0003800000 */
.L_x_3:
[----:B------:R-:W-:-:S05]  /*03c0*/  VIADD R6, R5, 0xffffff03 ;  /* 0xffffff0305067836 */ /* 0x000fca0000000000 */
[----:B------:R-:W-:-:S13]  /*03d0*/  ISETP.GT.U32.AND P0, PT, R6, 0x1, PT ;  /* 0x000000010600780c */ /* 0x000fda0003f04070 */
[----:B------:R-:W-:Y:S05]  /*03e0*/  @P0 BRA `(.L_x_5) ;  /* 0x0000000000780947 */ /* 0x000fea0003800000 */
[----:B------:R-:W-:Y:S01]  /*03f0*/  LOP3.LUT R7, R0, 0x7fffff, RZ, 0xc0, !PT ;  /* 0x007fffff00077812 */ /* 0x000fe200078ec0ff */
[----:B------:R-:W-:-:S03]  /*0400*/  IMAD.MOV.U32 R13, RZ, RZ, 0x3 ;  /* 0x00000003ff0d7424 */ /* 0x000fc600078e00ff */
[----:B------:R-:W-:Y:S02]  /*0410*/  LOP3.LUT R7, R7, 0x3f800000, RZ, 0xfc, !PT ;  /* 0x3f80000007077812 */ /* 0x000fe400078efcff */
[----:B------:R-:W-:Y:S02]  /*0420*/  SHF.L.U32 R12, R13, R6, RZ ;  /* 0x000000060d0c7219 */ /* 0x000fe400000006ff */
[----:B------:R-:W0:Y:S02]  /*0430*/  MUFU.RCP R8, R7 ;  /* 0x0000000700087308 */ /* 0x000e240000001000 */
[----:B0-----:R-:W-:-:S04]  /*0440*/  FFMA R9, R7, R8, -1 ;  /* 0xbf80000007097423 */ /* 0x001fc80000000008 */
[----:B------:R-:W-:-:S04]  /*0450*/  FADD.FTZ R9, -R9, -RZ ;  /* 0x800000ff09097221 */ /* 0x000fc80000010100 */
[CCC-:B------:R-:W-:Y:S01]  /*0460*/  FFMA.RM R10, R8.reuse, R9.reuse, R8.reuse ;  /* 0x00000009080a7223 */ /* 0x1c0fe20000004008 */
[----:B------:R-:W-:-:S04]  /*0470*/  FFMA.RP R9, R8, R9, R8 ;  /* 0x0000000908097223 */ /* 0x000fc80000008008 */
[C---:B------:R-:W-:Y:S02]  /*0480*/  LOP3.LUT R8, R10.reuse, 0x7fffff, RZ, 0xc0, !PT ;  /* 0x007fffff0a087812 */ /* 0x040fe400078ec0ff */
[----:B------:R-:W-:Y:S02]  /*0490*/  FSETP.NEU.FTZ.AND P0, PT, R10, R9, PT ;  /* 0x000000090a00720b */ /* 0x000fe40003f1d000 */
[----:B------:R-:W-:Y:S02]  /*04a0*/  LOP3.LUT R9, R8, 0x800000, RZ, 0xfc, !PT ;  /* 0x0080000008097812 */ /* 0x000fe400078efcff */
[----:B------:R-:W-:Y:S02]  /*04b0*/  SEL R8, RZ, 0xffffffff, !P0 ;  /* 0xffffffffff087807 */ /* 0x000fe40004000000 */
[----:B------:R-:W-:-:S03]  /*04c0*/  LOP3.LUT R7, R12, R9, RZ, 0xc0, !PT ;  /* 0x000000090c077212 */ /* 0x000fc600078ec0ff */
[----:B------:R-:W-:Y:S01]  /*04d0*/  IMAD.MOV R8, RZ, RZ, -R8 ;  /* 0x000000ffff087224 */ /* 0x000fe200078e0a08 */
[----:B------:R-:W-:-:S04]  /*04e0*/  SHF.R.U32.HI R7, RZ, R6, R7 ;  /* 0x00000006ff077219 */ /* 0x000fc80000011607 */
[----:B------:R-:W-:Y:S02]  /*04f0*/  LOP3.LUT P1, RZ, R8, R6, R9, 0xf8, !PT ;  /* 0x0000000608ff7212 */ /* 0x000fe4000782f809 */
[C---:B------:R-:W-:Y:S02]  /*0500*/  LOP3.LUT P0, RZ, R7.reuse, 0x1, RZ, 0xc0, !PT ;  /* 0x0000000107ff7812 */ /* 0x040fe4000780c0ff */
[----:B------:R-:W-:-:S04]  /*0510*/  LOP3.LUT P2, RZ, R7, 0x2, RZ, 0xc0, !PT ;  /* 0x0000000207ff7812 */ /* 0x000fc8000784c0ff */
[----:B------:R-:W-:Y:S02]  /*0520*/  PLOP3.LUT P0, PT, P0, P1, P2, 0xe0, 0x0 ;  /* 0x000000000000781c */ /* 0x000fe40000703c20 */
[----:B------:R-:W-:Y:S02]  /*0530*/  LOP3.LUT P1, RZ, R0, 0x7fffff, RZ, 0xc0, !PT ;  /* 0x007fffff00ff7812 */ /* 0x000fe4000782c0ff */
[----:B------:R-:W-:-:S05]  /*0540*/  SEL R6, RZ, 0x1, !P0 ;  /* 0x00000001ff067807 */ /* 0x000fca0004000000 */
[----:B------:R-:W-:-:S05]  /*0550*/  IMAD.MOV R6, RZ, RZ, -R6 ;  /* 0x000000ffff067224 */ /* 0x000fca00078e0a06 */
[----:B------:R-:W-:Y:S01]  /*0560*/  ISETP.GE.AND P0, PT, R6, RZ, PT ;  /* 0x000000ff0600720c */ /* 0x000fe20003f06270 */
[----:B------:R-:W-:-:S05]  /*0570*/  VIADD R6, R5, 0xffffff04 ;  /* 0xffffff0405067836 */ /* 0x000fca0000000000 */
[----:B------:R-:W-:-:S07]  /*0580*/  SHF.R.U32.HI R5, RZ, R6, R9 ;  /* 0x00000006ff057219 */ /* 0x000fce0000011609 */
[----:B------:R-:W-:-:S04]  /*0590*/  @!P0 VIADD R5, R5, 0x1 ;  /* 0x0000000105058836 */ /* 0x000fc80000000000 */
[----:B------:R-:W-:-:S05]  /*05a0*/  @!P1 IMAD.SHL.U32 R5, R5, 0x2, RZ ;  /* 0x0000000205059824 */ /* 0x000fca00078e00ff */
[----:B------:R-:W-:Y:S01]  /*05b0*/  LOP3.LUT R5, R5, 0x80000000, R0, 0xf8, !PT ;  /* 0x8000000005057812 */ /* 0x000fe200078ef800 */
[----:B------:R-:W-:Y:S06]  /*05c0*/  BRA `(.L_x_4) ;  /* 0x0000000000047947 */ /* 0x000fec0003800000 */
.L_x_5:
[----:B------:R0:W1:Y:S02]  /*05d0*/  MUFU.RCP R5, R0 ;  /* 0x0000000000057308 */ /* 0x0000640000001000 */
.L_x_4:
[----:B0123--:R-:W-:Y:S02]  /*05e0*/  IMAD.MOV.U32 R0, RZ, RZ, R5 ;  /* 0x000000ffff007224 */ /* 0x00ffe400078e0005 */
[----:B------:R-:W-:-:S04]  /*05f0*/  IMAD.MOV.U32 R5, RZ, RZ, 0x0 ;  /* 0x00000000ff057424 */ /* 0x000fc800078e00ff */
[----:B------:R-:W-:Y:S05]  /*0600*/  RET.REL.NODEC R4 `(_Z23quantize_to_int4_packedPKfPhif) ;  /* 0xfffffff8047c7950 */ /* 0x000fea0003c3ffff */
.L_x_6:
        /* <DEDUP_REMOVED lines=15> */
.L_x_7:


//--------------------- .nv.shared.reserved.0     --------------------------
	.section	.nv.shared.reserved.0,"aw",@nobits
	.weak		__nv_reservedSMEM_offset_0_alias
	.size		__nv_reservedSMEM_offset_0_alias, 0, 64
	.other		__nv_reservedSMEM_offset_0_alias,@"STO_CUDA_RESERVED_SHARED STV_DEFAULT"
__nv_reservedSMEM_offset_0_alias:
	.zero		0
	.zero		64


//--------------------- .nv.constant0._Z27dequantize_from_int4_packedPKhPfif --------------------------
	.section	.nv.constant0._Z27dequantize_from_int4_packedPKhPfif,"a",@progbits
	.sectionflags	@""
	.align	4
.nv.constant0._Z27dequantize_from_int4_packedPKhPfif:
	.zero		920


//--------------------- .nv.constant0._Z23quantize_to_int4_packedPKfPhif --------------------------
	.section	.nv.constant0._Z23quantize_to_int4_packedPKfPhif,"a",@progbits
	.sectionflags	@""
	.align	4
.nv.constant0._Z23quantize_to_int4_packedPKfPhif:
	.zero		920


//--------------------- SYMBOLS --------------------------

	.type		.nv.reservedSmem.offset0,@object
	.size		.nv.reservedSmem.offset0,0x4
